//
// Generated by NVIDIA NVVM Compiler
//
// Compiler Build ID: CL-36424714
// Cuda compilation tools, release 13.0, V13.0.88
// Based on NVVM 20.0.0
//

.version 9.0
.target sm_100
.address_size 64

	// .globl	_Z3addPiS_S_i

.visible .entry _Z3addPiS_S_i(
	.param .u64 .ptr .align 1 _Z3addPiS_S_i_param_0,
	.param .u64 .ptr .align 1 _Z3addPiS_S_i_param_1,
	.param .u64 .ptr .align 1 _Z3addPiS_S_i_param_2,
	.param .u32 _Z3addPiS_S_i_param_3
)
{
	.reg .pred 	%p<6>;
	.reg .b32 	%r<29>;
	.reg .b64 	%rd<19>;

	ld.param.u64 	%rd4, [_Z3addPiS_S_i_param_0];
	ld.param.u64 	%rd5, [_Z3addPiS_S_i_param_1];
	ld.param.u64 	%rd6, [_Z3addPiS_S_i_param_2];
	ld.param.u32 	%r9, [_Z3addPiS_S_i_param_3];
	cvta.to.global.u64 	%rd1, %rd6;
	cvta.to.global.u64 	%rd2, %rd4;
	cvta.to.global.u64 	%rd3, %rd5;
	mov.u32 	%r10, %ctaid.x;
	mov.u32 	%r11, %ntid.x;
	mov.u32 	%r12, %tid.x;
	mad.lo.s32 	%r1, %r10, %r11, %r12;
	mov.u32 	%r13, %nctaid.x;
	mul.lo.s32 	%r2, %r13, %r11;
	setp.ge.s32 	%p1, %r1, %r2;
	@%p1 bra 	$L__BB0_7;
	setp.lt.s32 	%p2, %r9, %r2;
	@%p2 bra 	$L__BB0_8;
	setp.le.s32 	%p3, %r9, %r2;
	mov.u32 	%r28, %r2;
	@%p3 bra 	$L__BB0_5;
	add.s32 	%r3, %r9, %r1;
	mov.b32 	%r27, 1;
$L__BB0_4:
	mul.lo.s32 	%r15, %r27, %r2;
	sub.s32 	%r16, %r3, %r15;
	mul.wide.s32 	%rd7, %r16, 4;
	add.s64 	%rd8, %rd3, %rd7;
	ld.global.u32 	%r17, [%rd8];
	add.s64 	%rd9, %rd2, %rd7;
	ld.global.u32 	%r18, [%rd9];
	add.s32 	%r19, %r18, %r17;
	add.s64 	%rd10, %rd1, %rd7;
	st.global.u32 	[%rd10], %r19;
	add.s32 	%r27, %r27, 1;
	add.s32 	%r28, %r15, %r2;
	setp.gt.s32 	%p4, %r9, %r28;
	@%p4 bra 	$L__BB0_4;
$L__BB0_5:
	sub.s32 	%r20, %r9, %r28;
	add.s32 	%r8, %r20, %r1;
	setp.lt.s32 	%p5, %r8, 0;
	@%p5 bra 	$L__BB0_7;
	mul.wide.u32 	%rd11, %r8, 4;
	add.s64 	%rd12, %rd3, %rd11;
	ld.global.u32 	%r21, [%rd12];
	add.s64 	%rd13, %rd2, %rd11;
	ld.global.u32 	%r22, [%rd13];
	add.s32 	%r23, %r22, %r21;
	add.s64 	%rd14, %rd1, %rd11;
	st.global.u32 	[%rd14], %r23;
$L__BB0_7:
	ret;
$L__BB0_8:
	mul.wide.s32 	%rd15, %r1, 4;
	add.s64 	%rd16, %rd2, %rd15;
	ld.global.u32 	%r24, [%rd16];
	add.s64 	%rd17, %rd3, %rd15;
	ld.global.u32 	%r25, [%rd17];
	add.s32 	%r26, %r25, %r24;
	add.s64 	%rd18, %rd1, %rd15;
	st.global.u32 	[%rd18], %r26;
	bra.uni 	$L__BB0_7;

}


// ===== COMPILED SASS (sm_100) =====

	.target	sm_100

	.elftype	@"ET_EXEC"


//--------------------- .note.nv.tkinfo           --------------------------
	.section	.note.nv.tkinfo,"",@"SHT_NOTE"
	.sectionflags	@"SHF_NOTE_NV_TKINFO"
	.tkinfo
        /*0018*/ 	.word	0x00000002
        /*0030*/ 	.string	""
        /*0030*/ 	.string	"ptxas"
        /*0030*/ 	.string	"Cuda compilation tools, release 13.0, V13.0.88"
        /*0030*/ 	.string	"Build cuda_13.0.r13.0/compiler.36424714_0"
        /*0030*/ 	.string	"-arch sm_100 -m 64 "



//--------------------- .note.nv.cuinfo           --------------------------
	.section	.note.nv.cuinfo,"",@"SHT_NOTE"
	.sectionflags	@"SHF_NOTE_NV_CUINFO"
        /*0018*/ 	.short	0x0002
        /*001a*/ 	.short	0x0064
        /*001c*/ 	.short	0x0082
	.zero		2


//--------------------- .nv.info                  --------------------------
	.section	.nv.info,"",@"SHT_CUDA_INFO"
	.align	4


	//----- nvinfo : EIATTR_REGCOUNT
	.align		4
        /*0000*/ 	.byte	0x04, 0x2f
        /*0002*/ 	.short	(.L_1 - .L_0)
	.align		4
.L_0:
        /*0004*/ 	.word	index@(_Z3addPiS_S_i)
        /*0008*/ 	.word	0x00000015


	//----- nvinfo : EIATTR_FRAME_SIZE
	.align		4
.L_1:
        /*000c*/ 	.byte	0x04, 0x11
        /*000e*/ 	.short	(.L_3 - .L_2)
	.align		4
.L_2:
        /*0010*/ 	.word	index@(_Z3addPiS_S_i)
        /*0014*/ 	.word	0x00000000


	//----- nvinfo : EIATTR_MIN_STACK_SIZE
	.align		4
.L_3:
        /*0018*/ 	.byte	0x04, 0x12
        /*001a*/ 	.short	(.L_5 - .L_4)
	.align		4
.L_4:
        /*001c*/ 	.word	index@(_Z3addPiS_S_i)
        /*0020*/ 	.word	0x00000000
.L_5:


//--------------------- .nv.compat                --------------------------
	.section	.nv.compat,"",@"SHT_CUDA_COMPAT_INFO"
	.align	4
        /*0000*/ 	.byte	0x02, 0x09, 0x00, 0x00, 0x02, 0x02, 0x01, 0x00, 0x02, 0x05, 0x05, 0x00, 0x03, 0x07, 0x01, 0x01
        /*0010*/ 	.byte	0x02, 0x03, 0x00, 0x00, 0x02, 0x06, 0x01, 0x00, 0x04, 0x0b, 0x08, 0x00, 0x09, 0x00, 0x00, 0x00
        /*0020*/ 	.byte	0x00, 0x00, 0x00, 0x00


//--------------------- .nv.info._Z3addPiS_S_i    --------------------------
	.section	.nv.info._Z3addPiS_S_i,"",@"SHT_CUDA_INFO"
	.sectionflags	@""
	.align	4


	//----- nvinfo : EIATTR_CUDA_API_VERSION
	.align		4
        /*0000*/ 	.byte	0x04, 0x37
        /*0002*/ 	.short	(.L_7 - .L_6)
.L_6:
        /*0004*/ 	.word	0x00000082


	//----- nvinfo : EIATTR_KPARAM_INFO
	.align		4
.L_7:
        /*0008*/ 	.byte	0x04, 0x17
        /*000a*/ 	.short	(.L_9 - .L_8)
.L_8:
        /*000c*/ 	.word	0x00000000
        /*0010*/ 	.short	0x0003
        /*0012*/ 	.short	0x0018
        /*0014*/ 	.byte	0x00, 0xf0, 0x11, 0x00


	//----- nvinfo : EIATTR_KPARAM_INFO
	.align		4
.L_9:
        /*0018*/ 	.byte	0x04, 0x17
        /*001a*/ 	.short	(.L_11 - .L_10)
.L_10:
        /*001c*/ 	.word	0x00000000
        /*0020*/ 	.short	0x0002
        /*0022*/ 	.short	0x0010
        /*0024*/ 	.byte	0x00, 0xf5, 0x21, 0x00


	//----- nvinfo : EIATTR_KPARAM_INFO
	.align		4
.L_11:
        /*0028*/ 	.byte	0x04, 0x17
        /*002a*/ 	.short	(.L_13 - .L_12)
.L_12:
        /*002c*/ 	.word	0x00000000
        /*0030*/ 	.short	0x0001
        /*0032*/ 	.short	0x0008
        /*0034*/ 	.byte	0x00, 0xf5, 0x21, 0x00


	//----- nvinfo : EIATTR_KPARAM_INFO
	.align		4
.L_13:
        /*0038*/ 	.byte	0x04, 0x17
        /*003a*/ 	.short	(.L_15 - .L_14)
.L_14:
        /*003c*/ 	.word	0x00000000
        /*0040*/ 	.short	0x0000
        /*0042*/ 	.short	0x0000
        /*0044*/ 	.byte	0x00, 0xf5, 0x21, 0x00


	//----- nvinfo : EIATTR_SPARSE_MMA_MASK
	.align		4
.L_15:
        /*0048*/ 	.byte	0x03, 0x50
        /*004a*/ 	.short	0x0000


	//----- nvinfo : EIATTR_MAXREG_COUNT
	.align		4
        /*004c*/ 	.byte	0x03, 0x1b
        /*004e*/ 	.short	0x00ff


	//----- nvinfo : EIATTR_MERCURY_ISA_VERSION
	.align		4
        /*0050*/ 	.byte	0x03, 0x5f
        /*0052*/ 	.short	0x0101


	//----- nvinfo : EIATTR_VRC_CTA_INIT_COUNT
	.align		4
        /*0054*/ 	.byte	0x02, 0x4a
	.zero		1
	.zero		1


	//----- nvinfo : EIATTR_EXIT_INSTR_OFFSETS
	.align		4
        /*0058*/ 	.byte	0x04, 0x1c
        /*005a*/ 	.short	(.L_17 - .L_16)


	//   ....[0]....
.L_16:
        /*005c*/ 	.word	0x00000080


	//   ....[1]....
        /*0060*/ 	.word	0x00000240


	//   ....[2]....
        /*0064*/ 	.word	0x000002f0


	//   ....[3]....
        /*0068*/ 	.word	0x000003a0


	//----- nvinfo : EIATTR_CBANK_PARAM_SIZE
	.align		4
.L_17:
        /*006c*/ 	.byte	0x03, 0x19
        /*006e*/ 	.short	0x001c


	//----- nvinfo : EIATTR_PARAM_CBANK
	.align		4
        /*0070*/ 	.byte	0x04, 0x0a
        /*0072*/ 	.short	(.L_19 - .L_18)
	.align		4
.L_18:
        /*0074*/ 	.word	index@(.nv.constant0._Z3addPiS_S_i)
        /*0078*/ 	.short	0x0380
        /*007a*/ 	.short	0x001c


	//----- nvinfo : EIATTR_SW_WAR
	.align		4
.L_19:
        /*007c*/ 	.byte	0x04, 0x36
        /*007e*/ 	.short	(.L_21 - .L_20)
.L_20:
        /*0080*/ 	.word	0x00000008
.L_21:


//--------------------- .nv.callgraph             --------------------------
	.section	.nv.callgraph,"",@"SHT_CUDA_CALLGRAPH"
	.align	4
	.sectionentsize	8
	.align		4
        /*0000*/ 	.word	0x00000000
	.align		4
        /*0004*/ 	.word	0xffffffff
	.align		4
        /*0008*/ 	.word	0x00000000
	.align		4
        /*000c*/ 	.word	0xfffffffe
	.align		4
        /*0010*/ 	.word	0x00000000
	.align		4
        /*0014*/ 	.word	0xfffffffd
	.align		4
        /*0018*/ 	.word	0x00000000
	.align		4
        /*001c*/ 	.word	0xfffffffc


//--------------------- .text._Z3addPiS_S_i       --------------------------
	.section	.text._Z3addPiS_S_i,"ax",@progbits
	.align	128
        .global         _Z3addPiS_S_i
        .type           _Z3addPiS_S_i,@function
        .size           _Z3addPiS_S_i,(.L_x_4 - _Z3addPiS_S_i)
        .other          _Z3addPiS_S_i,@"STO_CUDA_ENTRY STV_DEFAULT"
_Z3addPiS_S_i:
.text._Z3addPiS_S_i:
[----:B------:R-:W-:Y:S01]  /*0000*/  LDC R1, c[0x0][0x37c] ;  /* 0x0000df00ff017b82 */ /* 0x000fe20000000800 */
[----:B------:R-:W0:Y:S07]  /*0010*/  S2R R0, SR_TID.X ;  /* 0x0000000000007919 */ /* 0x000e2e0000002100 */
[----:B------:R-:W0:Y:S08]  /*0020*/  S2UR UR4, SR_CTAID.X ;  /* 0x00000000000479c3 */ /* 0x000e300000002500 */
[----:B------:R-:W0:Y:S01]  /*0030*/  LDC R15, c[0x0][0x360] ;  /* 0x0000d800ff0f7b82 */ /* 0x000e220000000800 */
[----:B------:R-:W1:Y:S01]  /*0040*/  LDCU UR5, c[0x0][0x370] ;  /* 0x00006e00ff0577ac */ /* 0x000e620008000800 */
[----:B0-----:R-:W-:-:S02]  /*0050*/  IMAD R0, R15, UR4, R0 ;  /* 0x000000040f007c24 */ /* 0x001fc4000f8e0200 */
[----:B-1----:R-:W-:-:S05]  /*0060*/  IMAD R15, R15, UR5, RZ ;  /* 0x000000050f0f7c24 */ /* 0x002fca000f8e02ff */
[----:B------:R-:W-:-:S13]  /*0070*/  ISETP.GE.AND P0, PT, R0, R15, PT ;  /* 0x0000000f0000720c */ /* 0x000fda0003f06270 */
[----:B------:R-:W-:Y:S05]  /*0080*/  @P0 EXIT ;  /* 0x000000000000094d */ /* 0x000fea0003800000 */
[----:B------:R-:W0:Y:S01]  /*0090*/  LDCU UR6, c[0x0][0x398] ;  /* 0x00007300ff0677ac */ /* 0x000e220008000800 */
[----:B------:R-:W1:Y:S01]  /*00a0*/  LDCU.64 UR4, c[0x0][0x358] ;  /* 0x00006b00ff0477ac */ /* 0x000e620008000a00 */
[----:B0-----:R-:W-:-:S13]  /*00b0*/  ISETP.GT.AND P0, PT, R15, UR6, PT ;  /* 0x000000060f007c0c */ /* 0x001fda000bf04270 */
[----:B-1----:R-:W-:Y:S05]  /*00c0*/  @P0 BRA `(.L_x_0) ;  /* 0x00000000008c0947 */ /* 0x002fea0003800000 */
[----:B------:R-:W-:-:S13]  /*00d0*/  ISETP.GE.AND P0, PT, R15, UR6, PT ;  /* 0x000000060f007c0c */ /* 0x000fda000bf06270 */
[----:B------:R-:W-:Y:S05]  /*00e0*/  @P0 BRA `(.L_x_1) ;  /* 0x00000000004c0947 */ /* 0x000fea0003800000 */
[----:B------:R-:W0:Y:S01]  /*00f0*/  LDC.64 R2, c[0x0][0x390] ;  /* 0x0000e400ff027b82 */ /* 0x000e220000000a00 */
[----:B------:R-:W-:Y:S01]  /*0100*/  HFMA2 R16, -RZ, RZ, 0, 5.9604644775390625e-08 ;  /* 0x00000001ff107431 */ /* 0x000fe200000001ff */
[----:B------:R-:W-:-:S06]  /*0110*/  IADD3 R14, PT, PT, R0, UR6, RZ ;  /* 0x00000006000e7c10 */ /* 0x000fcc000fffe0ff */
[----:B------:R-:W1:Y:S08]  /*0120*/  LDC.64 R4, c[0x0][0x380] ;  /* 0x0000e000ff047b82 */ /* 0x000e700000000a00 */
[----:B------:R-:W2:Y:S02]  /*0130*/  LDC.64 R6, c[0x0][0x388] ;  /* 0x0000e200ff067b82 */ /* 0x000ea40000000a00 */
.L_x_2:
[----:B---3--:R-:W-:-:S05]  /*0140*/  IADD3 R13, PT, PT, -R16, RZ, RZ ;  /* 0x000000ff100d7210 */ /* 0x008fca0007ffe1ff */
[----:B------:R-:W-:-:S04]  /*0150*/  IMAD R13, R15, R13, R14 ;  /* 0x0000000d0f0d7224 */ /* 0x000fc800078e020e */
[----:B--2---:R-:W-:-:S04]  /*0160*/  IMAD.WIDE R8, R13, 0x4, R6 ;  /* 0x000000040d087825 */ /* 0x004fc800078e0206 */
[C---:B-1----:R-:W-:Y:S02]  /*0170*/  IMAD.WIDE R10, R13.reuse, 0x4, R4 ;  /* 0x000000040d0a7825 */ /* 0x042fe400078e0204 */
[----:B------:R-:W2:Y:S04]  /*0180*/  LDG.E R8, desc[UR4][R8.64] ;  /* 0x0000000408087981 */ /* 0x000ea8000c1e1900 */
[----:B------:R-:W2:Y:S01]  /*0190*/  LDG.E R11, desc[UR4][R10.64] ;  /* 0x000000040a0b7981 */ /* 0x000ea2000c1e1900 */
[----:B0-----:R-:W-:-:S04]  /*01a0*/  IMAD.WIDE R12, R13, 0x4, R2 ;  /* 0x000000040d0c7825 */ /* 0x001fc800078e0202 */
[----:B------:R-:W-:Y:S01]  /*01b0*/  IMAD R18, R15, R16, R15 ;  /* 0x000000100f127224 */ /* 0x000fe200078e020f */
[----:B------:R-:W-:-:S04]  /*01c0*/  IADD3 R16, PT, PT, R16, 0x1, RZ ;  /* 0x0000000110107810 */ /* 0x000fc80007ffe0ff */
[----:B------:R-:W-:Y:S02]  /*01d0*/  ISETP.GE.AND P0, PT, R18, UR6, PT ;  /* 0x0000000612007c0c */ /* 0x000fe4000bf06270 */
[----:B--2---:R-:W-:-:S05]  /*01e0*/  IADD3 R17, PT, PT, R8, R11, RZ ;  /* 0x0000000b08117210 */ /* 0x004fca0007ffe0ff */
[----:B------:R3:W-:Y:S06]  /*01f0*/  STG.E desc[UR4][R12.64], R17 ;  /* 0x000000110c007986 */ /* 0x0007ec000c101904 */
[----:B------:R-:W-:Y:S05]  /*0200*/  @!P0 BRA `(.L_x_2) ;  /* 0xfffffffc00cc8947 */ /* 0x000fea000383ffff */
[----:B------:R-:W-:-:S07]  /*0210*/  MOV R15, R18 ;  /* 0x00000012000f7202 */ /* 0x000fce0000000f00 */
.L_x_1:
[----:B------:R-:W-:-:S04]  /*0220*/  IADD3 R15, PT, PT, R0, UR6, -R15 ;  /* 0x00000006000f7c10 */ /* 0x000fc8000fffe80f */
[----:B------:R-:W-:-:S13]  /*0230*/  ISETP.GE.AND P0, PT, R15, RZ, PT ;  /* 0x000000ff0f00720c */ /* 0x000fda0003f06270 */
[----:B------:R-:W-:Y:S05]  /*0240*/  @!P0 EXIT ;  /* 0x000000000000894d */ /* 0x000fea0003800000 */
[----:B------:R-:W0:Y:S08]  /*0250*/  LDC.64 R2, c[0x0][0x388] ;  /* 0x0000e200ff027b82 */ /* 0x000e300000000a00 */
[----:B------:R-:W1:Y:S08]  /*0260*/  LDC.64 R4, c[0x0][0x380] ;  /* 0x0000e000ff047b82 */ /* 0x000e700000000a00 */
[----:B------:R-:W2:Y:S01]  /*0270*/  LDC.64 R6, c[0x0][0x390] ;  /* 0x0000e400ff067b82 */ /* 0x000ea20000000a00 */
[----:B0-----:R-:W-:-:S06]  /*0280*/  IMAD.WIDE.U32 R2, R15, 0x4, R2 ;  /* 0x000000040f027825 */ /* 0x001fcc00078e0002 */
[----:B------:R-:W4:Y:S01]  /*0290*/  LDG.E R2, desc[UR4][R2.64] ;  /* 0x0000000402027981 */ /* 0x000f22000c1e1900 */
[----:B-1----:R-:W-:-:S06]  /*02a0*/  IMAD.WIDE.U32 R4, R15, 0x4, R4 ;  /* 0x000000040f047825 */ /* 0x002fcc00078e0004 */
[----:B------:R-:W4:Y:S01]  /*02b0*/  LDG.E R5, desc[UR4][R4.64] ;  /* 0x0000000404057981 */ /* 0x000f22000c1e1900 */
[----:B--2---:R-:W-:Y:S01]  /*02c0*/  IMAD.WIDE.U32 R6, R15, 0x4, R6 ;  /* 0x000000040f067825 */ /* 0x004fe200078e0006 */
[----:B----4-:R-:W-:-:S05]  /*02d0*/  IADD3 R9, PT, PT, R2, R5, RZ ;  /* 0x0000000502097210 */ /* 0x010fca0007ffe0ff */
[----:B------:R-:W-:Y:S01]  /*02e0*/  STG.E desc[UR4][R6.64], R9 ;  /* 0x0000000906007986 */ /* 0x000fe2000c101904 */
[----:B------:R-:W-:Y:S05]  /*02f0*/  EXIT ;  /* 0x000000000000794d */ /* 0x000fea0003800000 */
.L_x_0:
[----:B------:R-:W0:Y:S08]  /*0300*/  LDC.64 R2, c[0x0][0x380] ;  /* 0x0000e000ff027b82 */ /* 0x000e300000000a00 */
[----:B------:R-:W1:Y:S08]  /*0310*/  LDC.64 R4, c[0x0][0x388] ;  /* 0x0000e200ff047b82 */ /* 0x000e700000000a00 */
[----:B------:R-:W2:Y:S01]  /*0320*/  LDC.64 R6, c[0x0][0x390] ;  /* 0x0000e400ff067b82 */ /* 0x000ea20000000a00 */
[----:B0-----:R-:W-:-:S06]  /*0330*/  IMAD.WIDE R2, R0, 0x4, R2 ;  /* 0x0000000400027825 */ /* 0x001fcc00078e0202 */
[----:B------:R-:W3:Y:S01]  /*0340*/  LDG.E R2, desc[UR4][R2.64] ;  /* 0x0000000402027981 */ /* 0x000ee2000c1e1900 */
[----:B-1----:R-:W-:-:S06]  /*0350*/  IMAD.WIDE R4, R0, 0x4, R4 ;  /* 0x0000000400047825 */ /* 0x002fcc00078e0204 */
[----:B------:R-:W3:Y:S01]  /*0360*/  LDG.E R5, desc[UR4][R4.64] ;  /* 0x0000000404057981 */ /* 0x000ee2000c1e1900 */
[----:B--2---:R-:W-:Y:S01]  /*0370*/  IMAD.WIDE R6, R0, 0x4, R6 ;  /* 0x0000000400067825 */ /* 0x004fe200078e0206 */
[----:B---3--:R-:W-:-:S05]  /*0380*/  IADD3 R9, PT, PT, R2, R5, RZ ;  /* 0x0000000502097210 */ /* 0x008fca0007ffe0ff */
[----:B------:R-:W-:Y:S01]  /*0390*/  STG.E desc[UR4][R6.64], R9 ;  /* 0x0000000906007986 */ /* 0x000fe2000c101904 */
[----:B------:R-:W-:Y:S05]  /*03a0*/  EXIT ;  /* 0x000000000000794d */ /* 0x000fea0003800000 */
.L_x_3:
[----:B------:R-:W-:-:S00]  /*03b0*/  BRA `(.L_x_3) ;  /* 0xfffffffc00fc7947 */ /* 0x000fc0000383ffff */
[----:B------:R-:W-:-:S00]  /*03c0*/  NOP ;  /* 0x0000000000007918 */ /* 0x000fc00000000000 */
        /* <DEDUP_REMOVED lines=11> */
.L_x_4:


//--------------------- .nv.shared.reserved.0     --------------------------
	.section	.nv.shared.reserved.0,"aw",@nobits
	.weak		__nv_reservedSMEM_offset_0_alias
	.size		__nv_reservedSMEM_offset_0_alias, 0, 64
	.other		__nv_reservedSMEM_offset_0_alias,@"STO_CUDA_RESERVED_SHARED STV_DEFAULT"
__nv_reservedSMEM_offset_0_alias:
	.zero		0
	.zero		64


//--------------------- .nv.constant0._Z3addPiS_S_i --------------------------
	.section	.nv.constant0._Z3addPiS_S_i,"a",@progbits
	.sectionflags	@""
	.align	4
.nv.constant0._Z3addPiS_S_i:
	.zero		924


//--------------------- SYMBOLS --------------------------

	.type		.nv.reservedSmem.offset0,@object
	.size		.nv.reservedSmem.offset0,0x4
